//
// Generated by NVIDIA NVVM Compiler
//
// Compiler Build ID: CL-36424714
// Cuda compilation tools, release 13.0, V13.0.88
// Based on NVVM 20.0.0
//

.version 9.0
.target sm_100
.address_size 64

	// .globl	_Z8mykernelPiS_
// _ZZ8mykernelPiS_E6buffer has been demoted

.visible .entry _Z8mykernelPiS_(
	.param .u64 .ptr .align 1 _Z8mykernelPiS__param_0,
	.param .u64 .ptr .align 1 _Z8mykernelPiS__param_1
)
{
	.reg .pred 	%p<7>;
	.reg .b32 	%r<26>;
	.reg .b64 	%rd<11>;
	// demoted variable
	.shared .align 4 .b8 _ZZ8mykernelPiS_E6buffer[280];
	ld.param.u64 	%rd4, [_Z8mykernelPiS__param_0];
	ld.param.u64 	%rd3, [_Z8mykernelPiS__param_1];
	cvta.to.global.u64 	%rd1, %rd4;
	mov.u32 	%r5, %ctaid.x;
	mov.u32 	%r1, %ntid.x;
	mov.u32 	%r2, %tid.x;
	mad.lo.s32 	%r3, %r5, %r1, %r2;
	mul.wide.s32 	%rd5, %r3, 4;
	add.s64 	%rd2, %rd1, %rd5;
	ld.global.u32 	%r6, [%rd2];
	shl.b32 	%r7, %r2, 2;
	mov.u32 	%r8, _ZZ8mykernelPiS_E6buffer;
	add.s32 	%r4, %r8, %r7;
	st.shared.u32 	[%r4+12], %r6;
	setp.gt.u32 	%p1, %r2, 2;
	setp.lt.s32 	%p2, %r3, 3;
	or.pred  	%p3, %p1, %p2;
	@%p3 bra 	$L__BB0_2;
	add.s32 	%r9, %r3, -3;
	mul.wide.u32 	%rd6, %r9, 4;
	add.s64 	%rd7, %rd1, %rd6;
	ld.global.u32 	%r10, [%rd7];
	st.shared.u32 	[%r4], %r10;
$L__BB0_2:
	add.s32 	%r11, %r2, 3;
	setp.lt.u32 	%p4, %r11, %r1;
	setp.gt.s32 	%p5, %r3, 508;
	or.pred  	%p6, %p4, %p5;
	@%p6 bra 	$L__BB0_4;
	ld.global.u32 	%r12, [%rd2+12];
	st.shared.u32 	[%r4+24], %r12;
$L__BB0_4:
	bar.sync 	0;
	ld.shared.u32 	%r13, [%r4];
	ld.shared.u32 	%r14, [%r4+4];
	add.s32 	%r15, %r14, %r13;
	ld.shared.u32 	%r16, [%r4+8];
	add.s32 	%r17, %r16, %r15;
	ld.shared.u32 	%r18, [%r4+12];
	add.s32 	%r19, %r18, %r17;
	ld.shared.u32 	%r20, [%r4+16];
	add.s32 	%r21, %r20, %r19;
	ld.shared.u32 	%r22, [%r4+20];
	add.s32 	%r23, %r22, %r21;
	ld.shared.u32 	%r24, [%r4+24];
	add.s32 	%r25, %r24, %r23;
	cvta.to.global.u64 	%rd8, %rd3;
	add.s64 	%rd10, %rd8, %rd5;
	st.global.u32 	[%rd10], %r25;
	ret;

}


// ===== COMPILED SASS (sm_100) =====

	.target	sm_100

	.elftype	@"ET_EXEC"


//--------------------- .note.nv.tkinfo           --------------------------
	.section	.note.nv.tkinfo,"",@"SHT_NOTE"
	.sectionflags	@"SHF_NOTE_NV_TKINFO"
	.tkinfo
        /*0018*/ 	.word	0x00000002
        /*0030*/ 	.string	""
        /*0030*/ 	.string	"ptxas"
        /*0030*/ 	.string	"Cuda compilation tools, release 13.0, V13.0.88"
        /*0030*/ 	.string	"Build cuda_13.0.r13.0/compiler.36424714_0"
        /*0030*/ 	.string	"-arch sm_100 -m 64 "



//--------------------- .note.nv.cuinfo           --------------------------
	.section	.note.nv.cuinfo,"",@"SHT_NOTE"
	.sectionflags	@"SHF_NOTE_NV_CUINFO"
        /*0018*/ 	.short	0x0002
        /*001a*/ 	.short	0x0064
        /*001c*/ 	.short	0x0082
	.zero		2


//--------------------- .nv.info                  --------------------------
	.section	.nv.info,"",@"SHT_CUDA_INFO"
	.align	4


	//----- nvinfo : EIATTR_REGCOUNT
	.align		4
        /*0000*/ 	.byte	0x04, 0x2f
        /*0002*/ 	.short	(.L_1 - .L_0)
	.align		4
.L_0:
        /*0004*/ 	.word	index@(_Z8mykernelPiS_)
        /*0008*/ 	.word	0x00000011


	//----- nvinfo : EIATTR_FRAME_SIZE
	.align		4
.L_1:
        /*000c*/ 	.byte	0x04, 0x11
        /*000e*/ 	.short	(.L_3 - .L_2)
	.align		4
.L_2:
        /*0010*/ 	.word	index@(_Z8mykernelPiS_)
        /*0014*/ 	.word	0x00000000


	//----- nvinfo : EIATTR_MIN_STACK_SIZE
	.align		4
.L_3:
        /*0018*/ 	.byte	0x04, 0x12
        /*001a*/ 	.short	(.L_5 - .L_4)
	.align		4
.L_4:
        /*001c*/ 	.word	index@(_Z8mykernelPiS_)
        /*0020*/ 	.word	0x00000000
.L_5:


//--------------------- .nv.compat                --------------------------
	.section	.nv.compat,"",@"SHT_CUDA_COMPAT_INFO"
	.align	4
        /*0000*/ 	.byte	0x02, 0x09, 0x00, 0x00, 0x02, 0x02, 0x01, 0x00, 0x02, 0x05, 0x05, 0x00, 0x03, 0x07, 0x01, 0x01
        /*0010*/ 	.byte	0x02, 0x03, 0x00, 0x00, 0x02, 0x06, 0x01, 0x00, 0x04, 0x0b, 0x08, 0x00, 0x09, 0x00, 0x00, 0x00
        /*0020*/ 	.byte	0x00, 0x00, 0x00, 0x00


//--------------------- .nv.info._Z8mykernelPiS_  --------------------------
	.section	.nv.info._Z8mykernelPiS_,"",@"SHT_CUDA_INFO"
	.sectionflags	@""
	.align	4


	//----- nvinfo : EIATTR_CUDA_API_VERSION
	.align		4
        /*0000*/ 	.byte	0x04, 0x37
        /*0002*/ 	.short	(.L_7 - .L_6)
.L_6:
        /*0004*/ 	.word	0x00000082


	//----- nvinfo : EIATTR_KPARAM_INFO
	.align		4
.L_7:
        /*0008*/ 	.byte	0x04, 0x17
        /*000a*/ 	.short	(.L_9 - .L_8)
.L_8:
        /*000c*/ 	.word	0x00000000
        /*0010*/ 	.short	0x0001
        /*0012*/ 	.short	0x0008
        /*0014*/ 	.byte	0x00, 0xf5, 0x21, 0x00


	//----- nvinfo : EIATTR_KPARAM_INFO
	.align		4
.L_9:
        /*0018*/ 	.byte	0x04, 0x17
        /*001a*/ 	.short	(.L_11 - .L_10)
.L_10:
        /*001c*/ 	.word	0x00000000
        /*0020*/ 	.short	0x0000
        /*0022*/ 	.short	0x0000
        /*0024*/ 	.byte	0x00, 0xf5, 0x21, 0x00


	//----- nvinfo : EIATTR_SPARSE_MMA_MASK
	.align		4
.L_11:
        /*0028*/ 	.byte	0x03, 0x50
        /*002a*/ 	.short	0x0000


	//----- nvinfo : EIATTR_MAXREG_COUNT
	.align		4
        /*002c*/ 	.byte	0x03, 0x1b
        /*002e*/ 	.short	0x00ff


	//----- nvinfo : EIATTR_NUM_BARRIERS
	.align		4
        /*0030*/ 	.byte	0x02, 0x4c
        /*0032*/ 	.byte	0x01
	.zero		1


	//----- nvinfo : EIATTR_MERCURY_ISA_VERSION
	.align		4
        /*0034*/ 	.byte	0x03, 0x5f
        /*0036*/ 	.short	0x0101


	//----- nvinfo : EIATTR_VRC_CTA_INIT_COUNT
	.align		4
        /*0038*/ 	.byte	0x02, 0x4a
	.zero		1
	.zero		1


	//----- nvinfo : EIATTR_EXIT_INSTR_OFFSETS
	.align		4
        /*003c*/ 	.byte	0x04, 0x1c
        /*003e*/ 	.short	(.L_13 - .L_12)


	//   ....[0]....
.L_12:
        /*0040*/ 	.word	0x00000270


	//----- nvinfo : EIATTR_CBANK_PARAM_SIZE
	.align		4
.L_13:
        /*0044*/ 	.byte	0x03, 0x19
        /*0046*/ 	.short	0x0010


	//----- nvinfo : EIATTR_PARAM_CBANK
	.align		4
        /*0048*/ 	.byte	0x04, 0x0a
        /*004a*/ 	.short	(.L_15 - .L_14)
	.align		4
.L_14:
        /*004c*/ 	.word	index@(.nv.constant0._Z8mykernelPiS_)
        /*0050*/ 	.short	0x0380
        /*0052*/ 	.short	0x0010


	//----- nvinfo : EIATTR_SW_WAR
	.align		4
.L_15:
        /*0054*/ 	.byte	0x04, 0x36
        /*0056*/ 	.short	(.L_17 - .L_16)
.L_16:
        /*0058*/ 	.word	0x00000008
.L_17:


//--------------------- .nv.callgraph             --------------------------
	.section	.nv.callgraph,"",@"SHT_CUDA_CALLGRAPH"
	.align	4
	.sectionentsize	8
	.align		4
        /*0000*/ 	.word	0x00000000
	.align		4
        /*0004*/ 	.word	0xffffffff
	.align		4
        /*0008*/ 	.word	0x00000000
	.align		4
        /*000c*/ 	.word	0xfffffffe
	.align		4
        /*0010*/ 	.word	0x00000000
	.align		4
        /*0014*/ 	.word	0xfffffffd
	.align		4
        /*0018*/ 	.word	0x00000000
	.align		4
        /*001c*/ 	.word	0xfffffffc


//--------------------- .text._Z8mykernelPiS_     --------------------------
	.section	.text._Z8mykernelPiS_,"ax",@progbits
	.align	128
        .global         _Z8mykernelPiS_
        .type           _Z8mykernelPiS_,@function
        .size           _Z8mykernelPiS_,(.L_x_1 - _Z8mykernelPiS_)
        .other          _Z8mykernelPiS_,@"STO_CUDA_ENTRY STV_DEFAULT"
_Z8mykernelPiS_:
.text._Z8mykernelPiS_:
[----:B------:R-:W-:Y:S01]  /*0000*/  LDC R1, c[0x0][0x37c] ;  /* 0x0000df00ff017b82 */ /* 0x000fe20000000800 */
[----:B------:R-:W0:Y:S07]  /*0010*/  S2R R8, SR_TID.X ;  /* 0x0000000000087919 */ /* 0x000e2e0000002100 */
[----:B------:R-:W1:Y:S01]  /*0020*/  S2UR UR4, SR_CTAID.X ;  /* 0x00000000000479c3 */ /* 0x000e620000002500 */
[----:B------:R-:W2:Y:S07]  /*0030*/  LDCU.64 UR6, c[0x0][0x358] ;  /* 0x00006b00ff0677ac */ /* 0x000eae0008000a00 */
[----:B------:R-:W1:Y:S08]  /*0040*/  LDC R3, c[0x0][0x360] ;  /* 0x0000d800ff037b82 */ /* 0x000e700000000800 */
[----:B------:R-:W3:Y:S01]  /*0050*/  LDC.64 R4, c[0x0][0x380] ;  /* 0x0000e000ff047b82 */ /* 0x000ee20000000a00 */
[----:B0-----:R-:W-:-:S02]  /*0060*/  VIADD R0, R8, 0x3 ;  /* 0x0000000308007836 */ /* 0x001fc40000000000 */
[----:B-1----:R-:W-:-:S05]  /*0070*/  IMAD R7, R3, UR4, R8 ;  /* 0x0000000403077c24 */ /* 0x002fca000f8e0208 */
[C---:B------:R-:W-:Y:S02]  /*0080*/  ISETP.GE.AND P0, PT, R7.reuse, 0x3, PT ;  /* 0x000000030700780c */ /* 0x040fe40003f06270 */
[C---:B------:R-:W-:Y:S02]  /*0090*/  ISETP.GT.AND P1, PT, R7.reuse, 0x1fc, PT ;  /* 0x000001fc0700780c */ /* 0x040fe40003f24270 */
[----:B------:R-:W-:Y:S02]  /*00a0*/  ISETP.GT.U32.OR P0, PT, R8, 0x2, !P0 ;  /* 0x000000020800780c */ /* 0x000fe40004704470 */
[----:B------:R-:W-:Y:S01]  /*00b0*/  ISETP.LT.U32.OR P1, PT, R0, R3, P1 ;  /* 0x000000030000720c */ /* 0x000fe20000f21470 */
[----:B---3--:R-:W-:-:S05]  /*00c0*/  IMAD.WIDE R2, R7, 0x4, R4 ;  /* 0x0000000407027825 */ /* 0x008fca00078e0204 */
[----:B--2---:R-:W2:Y:S05]  /*00d0*/  LDG.E R0, desc[UR6][R2.64] ;  /* 0x0000000602007981 */ /* 0x004eaa000c1e1900 */
[----:B------:R-:W-:Y:S02]  /*00e0*/  @!P0 VIADD R9, R7, 0xfffffffd ;  /* 0xfffffffd07098836 */ /* 0x000fe40000000000 */
[----:B------:R0:W3:Y:S02]  /*00f0*/  @!P1 LDG.E R6, desc[UR6][R2.64+0xc] ;  /* 0x00000c0602069981 */ /* 0x0000e4000c1e1900 */
[----:B------:R-:W-:-:S06]  /*0100*/  @!P0 IMAD.WIDE.U32 R4, R9, 0x4, R4 ;  /* 0x0000000409048825 */ /* 0x000fcc00078e0004 */
[----:B------:R-:W4:Y:S01]  /*0110*/  @!P0 LDG.E R4, desc[UR6][R4.64] ;  /* 0x0000000604048981 */ /* 0x000f22000c1e1900 */
[----:B------:R-:W1:Y:S01]  /*0120*/  S2UR UR5, SR_CgaCtaId ;  /* 0x00000000000579c3 */ /* 0x000e620000008800 */
[----:B------:R-:W-:-:S07]  /*0130*/  UMOV UR4, 0x400 ;  /* 0x0000040000047882 */ /* 0x000fce0000000000 */
[----:B0-----:R-:W0:Y:S01]  /*0140*/  LDC.64 R2, c[0x0][0x388] ;  /* 0x0000e200ff027b82 */ /* 0x001e220000000a00 */
[----:B-1----:R-:W-:-:S06]  /*0150*/  ULEA UR4, UR5, UR4, 0x18 ;  /* 0x0000000405047291 */ /* 0x002fcc000f8ec0ff */
[----:B------:R-:W-:Y:S01]  /*0160*/  LEA R9, R8, UR4, 0x2 ;  /* 0x0000000408097c11 */ /* 0x000fe2000f8e10ff */
[----:B0-----:R-:W-:-:S04]  /*0170*/  IMAD.WIDE R2, R7, 0x4, R2 ;  /* 0x0000000407027825 */ /* 0x001fc800078e0202 */
[----:B--2---:R-:W-:Y:S04]  /*0180*/  STS [R9+0xc], R0 ;  /* 0x00000c0009007388 */ /* 0x004fe80000000800 */
[----:B---3--:R-:W-:Y:S04]  /*0190*/  @!P1 STS [R9+0x18], R6 ;  /* 0x0000180609009388 */ /* 0x008fe80000000800 */
[----:B----4-:R-:W-:Y:S01]  /*01a0*/  @!P0 STS [R9], R4 ;  /* 0x0000000409008388 */ /* 0x010fe20000000800 */
[----:B------:R-:W-:Y:S06]  /*01b0*/  BAR.SYNC.DEFER_BLOCKING 0x0 ;  /* 0x0000000000007b1d */ /* 0x000fec0000010000 */
[----:B------:R-:W-:Y:S04]  /*01c0*/  LDS R8, [R9] ;  /* 0x0000000009087984 */ /* 0x000fe80000000800 */
[----:B------:R-:W-:Y:S04]  /*01d0*/  LDS R11, [R9+0x4] ;  /* 0x00000400090b7984 */ /* 0x000fe80000000800 */
[----:B------:R-:W0:Y:S04]  /*01e0*/  LDS R5, [R9+0x8] ;  /* 0x0000080009057984 */ /* 0x000e280000000800 */
[----:B------:R-:W-:Y:S04]  /*01f0*/  LDS R10, [R9+0xc] ;  /* 0x00000c00090a7984 */ /* 0x000fe80000000800 */
[----:B------:R-:W1:Y:S04]  /*0200*/  LDS R12, [R9+0x10] ;  /* 0x00001000090c7984 */ /* 0x000e680000000800 */
[----:B------:R-:W-:Y:S04]  /*0210*/  LDS R14, [R9+0x14] ;  /* 0x00001400090e7984 */ /* 0x000fe80000000800 */
[----:B------:R-:W2:Y:S01]  /*0220*/  LDS R13, [R9+0x18] ;  /* 0x00001800090d7984 */ /* 0x000ea20000000800 */
[----:B0-----:R-:W-:-:S04]  /*0230*/  IADD3 R5, PT, PT, R5, R11, R8 ;  /* 0x0000000b05057210 */ /* 0x001fc80007ffe008 */
[----:B-1----:R-:W-:-:S04]  /*0240*/  IADD3 R5, PT, PT, R12, R10, R5 ;  /* 0x0000000a0c057210 */ /* 0x002fc80007ffe005 */
[----:B--2---:R-:W-:-:S05]  /*0250*/  IADD3 R5, PT, PT, R13, R14, R5 ;  /* 0x0000000e0d057210 */ /* 0x004fca0007ffe005 */
[----:B------:R-:W-:Y:S01]  /*0260*/  STG.E desc[UR6][R2.64], R5 ;  /* 0x0000000502007986 */ /* 0x000fe2000c101906 */
[----:B------:R-:W-:Y:S05]  /*0270*/  EXIT ;  /* 0x000000000000794d */ /* 0x000fea0003800000 */
.L_x_0:
[----:B------:R-:W-:-:S00]  /*0280*/  BRA `(.L_x_0) ;  /* 0xfffffffc00fc7947 */ /* 0x000fc0000383ffff */
[----:B------:R-:W-:-:S00]  /*0290*/  NOP ;  /* 0x0000000000007918 */ /* 0x000fc00000000000 */
        /* <DEDUP_REMOVED lines=14> */
.L_x_1:


//--------------------- .nv.shared._Z8mykernelPiS_ --------------------------
	.section	.nv.shared._Z8mykernelPiS_,"aw",@nobits
	.sectionflags	@""
	.align	4
.nv.shared._Z8mykernelPiS_:
	.zero		1304


//--------------------- .nv.shared.reserved.0     --------------------------
	.section	.nv.shared.reserved.0,"aw",@nobits
	.weak		__nv_reservedSMEM_offset_0_alias
	.size		__nv_reservedSMEM_offset_0_alias, 0, 64
	.other		__nv_reservedSMEM_offset_0_alias,@"STO_CUDA_RESERVED_SHARED STV_DEFAULT"
__nv_reservedSMEM_offset_0_alias:
	.zero		0
	.zero		64


//--------------------- .nv.constant0._Z8mykernelPiS_ --------------------------
	.section	.nv.constant0._Z8mykernelPiS_,"a",@progbits
	.sectionflags	@""
	.align	4
.nv.constant0._Z8mykernelPiS_:
	.zero		912


//--------------------- SYMBOLS --------------------------

	.type		.nv.reservedSmem.offset0,@object
	.size		.nv.reservedSmem.offset0,0x4
	.type		.nv.reservedSmem.cap,@object
	.size		.nv.reservedSmem.cap,0x4
